	.headerflags	@"EF_CUDA_TEXMODE_UNIFIED EF_CUDA_64BIT_ADDRESS EF_CUDA_ACCELERATORS EF_CUDA_SM90 EF_CUDA_VIRTUAL_SM(EF_CUDA_SM90)"
	.elftype	@"ET_EXEC"


//--------------------- .nv.info                  --------------------------
	.section	.nv.info,"",@"SHT_CUDA_INFO"
	.align	4


	//----- nvinfo : EIATTR_REGCOUNT
	.align		4
        /*0000*/ 	.byte	0x04, 0x2f
        /*0002*/ 	.short	(.L_1 - .L_0)
	.align		4
.L_0:
        /*0004*/ 	.word	index@(triton_poi_fused_max_pool2d_with_indices_15)
        /*0008*/ 	.word	0x00000014


	//----- nvinfo : EIATTR_MIN_STACK_SIZE
	.align		4
.L_1:
        /*000c*/ 	.byte	0x04, 0x12
        /*000e*/ 	.short	(.L_3 - .L_2)
	.align		4
.L_2:
        /*0010*/ 	.word	index@(triton_poi_fused_max_pool2d_with_indices_15)
        /*0014*/ 	.word	0x00000000


	//----- nvinfo : EIATTR_FRAME_SIZE
	.align		4
.L_3:
        /*0018*/ 	.byte	0x04, 0x11
        /*001a*/ 	.short	(.L_5 - .L_4)
	.align		4
.L_4:
        /*001c*/ 	.word	index@(triton_poi_fused_max_pool2d_with_indices_15)
        /*0020*/ 	.word	0x00000000


	//----- nvinfo : EIATTR_MIN_STACK_SIZE
	.align		4
.L_5:
        /*0024*/ 	.byte	0x04, 0x12
        /*0026*/ 	.short	(.L_7 - .L_6)
	.align		4
.L_6:
        /*0028*/ 	.word	index@(triton_poi_fused_max_pool2d_with_indices_15)
        /*002c*/ 	.word	0x00000000
.L_7:


//--------------------- .nv.info.triton_poi_fused_max_pool2d_with_indices_15 --------------------------
	.section	.nv.info.triton_poi_fused_max_pool2d_with_indices_15,"",@"SHT_CUDA_INFO"
	.sectionflags	@""
	.align	4


	//----- nvinfo : EIATTR_CUDA_API_VERSION
	.align		4
        /*0000*/ 	.byte	0x04, 0x37
        /*0002*/ 	.short	(.L_9 - .L_8)
.L_8:
        /*0004*/ 	.word	0x0000007c


	//----- nvinfo : EIATTR_KPARAM_INFO
	.align		4
.L_9:
        /*0008*/ 	.byte	0x04, 0x17
        /*000a*/ 	.short	(.L_11 - .L_10)
.L_10:
        /*000c*/ 	.word	0x00000000
        /*0010*/ 	.short	0x0003
        /*0012*/ 	.short	0x0018
        /*0014*/ 	.byte	0x00, 0xf0, 0x11, 0x00


	//----- nvinfo : EIATTR_KPARAM_INFO
	.align		4
.L_11:
        /*0018*/ 	.byte	0x04, 0x17
        /*001a*/ 	.short	(.L_13 - .L_12)
.L_12:
        /*001c*/ 	.word	0x00000000
        /*0020*/ 	.short	0x0002
        /*0022*/ 	.short	0x0010
        /*0024*/ 	.byte	0x00, 0xf4, 0x21, 0x00


	//----- nvinfo : EIATTR_KPARAM_INFO
	.align		4
.L_13:
        /*0028*/ 	.byte	0x04, 0x17
        /*002a*/ 	.short	(.L_15 - .L_14)
.L_14:
        /*002c*/ 	.word	0x00000000
        /*0030*/ 	.short	0x0001
        /*0032*/ 	.short	0x0008
        /*0034*/ 	.byte	0x00, 0xf4, 0x21, 0x00


	//----- nvinfo : EIATTR_KPARAM_INFO
	.align		4
.L_15:
        /*0038*/ 	.byte	0x04, 0x17
        /*003a*/ 	.short	(.L_17 - .L_16)
.L_16:
        /*003c*/ 	.word	0x00000000
        /*0040*/ 	.short	0x0000
        /*0042*/ 	.short	0x0000
        /*0044*/ 	.byte	0x00, 0xf4, 0x21, 0x00


	//----- nvinfo : EIATTR_SPARSE_MMA_MASK
	.align		4
.L_17:
        /*0048*/ 	.byte	0x03, 0x50
        /*004a*/ 	.short	0x0000


	//----- nvinfo : EIATTR_MAXREG_COUNT
	.align		4
        /*004c*/ 	.byte	0x03, 0x1b
        /*004e*/ 	.short	0x00ff


	//----- nvinfo : EIATTR_EXIT_INSTR_OFFSETS
	.align		4
        /*0050*/ 	.byte	0x04, 0x1c
        /*0052*/ 	.short	(.L_19 - .L_18)


	//   ....[0]....
.L_18:
        /*0054*/ 	.word	0x00000450


	//   ....[1]....
        /*0058*/ 	.word	0x00000470


	//----- nvinfo : EIATTR_REQNTID
	.align		4
.L_19:
        /*005c*/ 	.byte	0x04, 0x10
        /*005e*/ 	.short	(.L_21 - .L_20)
.L_20:
        /*0060*/ 	.word	0x00000100
        /*0064*/ 	.word	0x00000001
        /*0068*/ 	.word	0x00000001


	//----- nvinfo : EIATTR_CBANK_PARAM_SIZE
	.align		4
.L_21:
        /*006c*/ 	.byte	0x03, 0x19
        /*006e*/ 	.short	0x001c


	//----- nvinfo : EIATTR_PARAM_CBANK
	.align		4
        /*0070*/ 	.byte	0x04, 0x0a
        /*0072*/ 	.short	(.L_23 - .L_22)
	.align		4
.L_22:
        /*0074*/ 	.word	index@(.nv.constant0.triton_poi_fused_max_pool2d_with_indices_15)
        /*0078*/ 	.short	0x0210
        /*007a*/ 	.short	0x001c


	//----- nvinfo : EIATTR_SW_WAR
	.align		4
.L_23:
        /*007c*/ 	.byte	0x04, 0x36
        /*007e*/ 	.short	(.L_25 - .L_24)
.L_24:
        /*0080*/ 	.word	0x00000008
.L_25:


//--------------------- .nv.callgraph             --------------------------
	.section	.nv.callgraph,"",@"SHT_CUDA_CALLGRAPH"
	.align	4
	.sectionentsize	8
	.align		4
        /*0000*/ 	.word	0x00000000
	.align		4
        /*0004*/ 	.word	0xffffffff
	.align		4
        /*0008*/ 	.word	0x00000000
	.align		4
        /*000c*/ 	.word	0xfffffffe
	.align		4
        /*0010*/ 	.word	0x00000000
	.align		4
        /*0014*/ 	.word	0xfffffffd
	.align		4
        /*0018*/ 	.word	0x00000000
	.align		4
        /*001c*/ 	.word	0xfffffffc


//--------------------- .text.triton_poi_fused_max_pool2d_with_indices_15 --------------------------
	.section	.text.triton_poi_fused_max_pool2d_with_indices_15,"ax",@progbits
	.align	128
        .global         triton_poi_fused_max_pool2d_with_indices_15
        .type           triton_poi_fused_max_pool2d_with_indices_15,@function
        .size           triton_poi_fused_max_pool2d_with_indices_15,(.L_x_1 - triton_poi_fused_max_pool2d_with_indices_15)
        .other          triton_poi_fused_max_pool2d_with_indices_15,@"STO_CUDA_ENTRY STV_DEFAULT"
triton_poi_fused_max_pool2d_with_indices_15:
.text.triton_poi_fused_max_pool2d_with_indices_15:
[----:B------:R-:W0:Y:S02]  /*0000*/  LDC R1, c[0x0][0x28] ;  /* 0x00000a00ff017b82 */ /* 0x000e240000000800 */
[----:B------:R-:W1:Y:S01]  /*0010*/  S2R R0, SR_TID.X ;  /* 0x0000000000007919 */ /* 0x000e620000002100 */
[----:B------:R-:W-:Y:S01]  /*0020*/  CS2R R16, SRZ ;  /* 0x0000000000107805 */ /* 0x000fe2000001ff00 */
[----:B------:R-:W-:Y:S01]  /*0030*/  ULDC.64 UR4, c[0x0][0x208] ;  /* 0x0000820000047ab9 */ /* 0x000fe20000000a00 */
[----:B------:R-:W-:Y:S01]  /*0040*/  ULDC.64 UR6, c[0x0][0x220] ;  /* 0x0000880000067ab9 */ /* 0x000fe20000000a00 */
[----:B------:R-:W2:Y:S01]  /*0050*/  S2R R3, SR_CTAID.X ;  /* 0x0000000000037919 */ /* 0x000ea20000002500 */
[----:B-1----:R-:W-:-:S05]  /*0060*/  IMAD.SHL.U32 R0, R0, 0x2, RZ ;  /* 0x0000000200007824 */ /* 0x002fca00078e00ff */
[----:B------:R-:W-:-:S05]  /*0070*/  LOP3.LUT R0, R0, 0x1fe, RZ, 0xc0, !PT ;  /* 0x000001fe00007812 */ /* 0x000fca00078ec0ff */
[----:B--2---:R-:W-:-:S04]  /*0080*/  IMAD R0, R3, 0x200, R0 ;  /* 0x0000020003007824 */ /* 0x004fc800078e0200 */
[C---:B------:R-:W-:Y:S01]  /*0090*/  IMAD.HI R8, R0.reuse, 0x3e0f83e1, RZ ;  /* 0x3e0f83e100087827 */ /* 0x040fe200078e02ff */
[----:B------:R-:W-:Y:S02]  /*00a0*/  SHF.R.S32.HI R3, RZ, 0x1f, R0 ;  /* 0x0000001fff037819 */ /* 0x000fe40000011400 */
[----:B------:R-:W-:Y:S02]  /*00b0*/  ISETP.GE.AND P0, PT, R0, 0x220800, PT ;  /* 0x002208000000780c */ /* 0x000fe40003f06270 */
[----:B------:R-:W-:Y:S02]  /*00c0*/  LEA.HI R4, R3, R0, RZ, 0x7 ;  /* 0x0000000003047211 */ /* 0x000fe400078f38ff */
[----:B------:R-:W1:Y:S01]  /*00d0*/  LDC.64 R2, c[0x0][0x210] ;  /* 0x00008400ff027b82 */ /* 0x000e620000000a00 */
[----:B------:R-:W-:Y:S02]  /*00e0*/  SHF.R.U32.HI R11, RZ, 0x1f, R8 ;  /* 0x0000001fff0b7819 */ /* 0x000fe40000011608 */
[----:B------:R-:W-:-:S02]  /*00f0*/  SHF.R.S32.HI R5, RZ, 0x7, R4 ;  /* 0x00000007ff057819 */ /* 0x000fc40000011404 */
[----:B------:R-:W-:Y:S02]  /*0100*/  LOP3.LUT R7, R4, 0xffffff80, RZ, 0xc0, !PT ;  /* 0xffffff8004077812 */ /* 0x000fe400078ec0ff */
[----:B------:R-:W-:Y:S01]  /*0110*/  LEA.HI.SX32 R8, R8, R11, 0x15 ;  /* 0x0000000b08087211 */ /* 0x000fe200078faaff */
[----:B------:R-:W-:-:S04]  /*0120*/  IMAD.HI R6, R5, 0x3e0f83e1, RZ ;  /* 0x3e0f83e105067827 */ /* 0x000fc800078e02ff */
[----:B------:R-:W-:Y:S01]  /*0130*/  IMAD.IADD R7, R0, 0x1, -R7 ;  /* 0x0000000100077824 */ /* 0x000fe200078e0a07 */
[----:B------:R-:W-:-:S03]  /*0140*/  SHF.R.U32.HI R9, RZ, 0x1f, R6 ;  /* 0x0000001fff097819 */ /* 0x000fc60000011606 */
[----:B------:R-:W-:Y:S01]  /*0150*/  IMAD R7, R8, 0x8400, R7 ;  /* 0x0000840008077824 */ /* 0x000fe200078e0207 */
[----:B------:R-:W-:-:S05]  /*0160*/  LEA.HI R6, R6, R9, RZ, 0x1c ;  /* 0x0000000906067211 */ /* 0x000fca00078fe0ff */
[----:B------:R-:W-:Y:S01]  /*0170*/  IMAD R6, R6, -0x42, R5 ;  /* 0xffffffbe06067824 */ /* 0x000fe200078e0205 */
[----:B------:R-:W-:-:S03]  /*0180*/  CS2R R4, SRZ ;  /* 0x0000000000047805 */ /* 0x000fc6000001ff00 */
[----:B------:R-:W-:-:S04]  /*0190*/  IMAD R15, R6, 0x100, R7 ;  /* 0x00000100060f7824 */ /* 0x000fc800078e0207 */
[C---:B------:R-:W-:Y:S02]  /*01a0*/  VIADD R11, R15.reuse, 0x80 ;  /* 0x000000800f0b7836 */ /* 0x040fe40000000000 */
[----:B-1----:R-:W-:-:S04]  /*01b0*/  IMAD.WIDE R8, R15, 0x4, R2 ;  /* 0x000000040f087825 */ /* 0x002fc800078e0202 */
[--C-:B------:R-:W-:Y:S01]  /*01c0*/  IMAD.WIDE R10, R11, 0x4, R2.reuse ;  /* 0x000000040b0a7825 */ /* 0x100fe200078e0202 */
[----:B------:R1:W2:Y:S03]  /*01d0*/  @!P0 LDG.E.64 R16, desc[UR4][R8.64] ;  /* 0x0000000408108981 */ /* 0x0002a6000c1e1b00 */
[----:B------:R-:W-:Y:S01]  /*01e0*/  VIADD R13, R15, 0x4200 ;  /* 0x000042000f0d7836 */ /* 0x000fe20000000000 */
[----:B------:R-:W2:Y:S01]  /*01f0*/  @!P0 LDG.E.64 R4, desc[UR4][R10.64] ;  /* 0x000000040a048981 */ /* 0x000ea2000c1e1b00 */
[----:B------:R-:W-:Y:S02]  /*0200*/  CS2R R6, SRZ ;  /* 0x0000000000067805 */ /* 0x000fe4000001ff00 */
[--C-:B------:R-:W-:Y:S01]  /*0210*/  IMAD.WIDE R12, R13, 0x4, R2.reuse ;  /* 0x000000040d0c7825 */ /* 0x100fe200078e0202 */
[----:B-1----:R-:W1:Y:S03]  /*0220*/  LDC.64 R8, c[0x0][0x218] ;  /* 0x00008600ff087b82 */ /* 0x002e660000000a00 */
[----:B------:R-:W-:Y:S01]  /*0230*/  VIADD R15, R15, 0x4280 ;  /* 0x000042800f0f7836 */ /* 0x000fe20000000000 */
[----:B------:R-:W3:Y:S03]  /*0240*/  @!P0 LDG.E.64 R6, desc[UR4][R12.64] ;  /* 0x000000040c068981 */ /* 0x000ee6000c1e1b00 */
[----:B------:R-:W-:Y:S01]  /*0250*/  IMAD.WIDE R14, R15, 0x4, R2 ;  /* 0x000000040f0e7825 */ /* 0x000fe200078e0202 */
[----:B------:R-:W-:-:S06]  /*0260*/  CS2R R2, SRZ ;  /* 0x0000000000027805 */ /* 0x000fcc000001ff00 */
[----:B------:R-:W4:Y:S01]  /*0270*/  @!P0 LDG.E.64 R2, desc[UR4][R14.64] ;  /* 0x000000040e028981 */ /* 0x000f22000c1e1b00 */
[C---:B--2---:R-:W-:Y:S02]  /*0280*/  FSETP.GT.AND P1, PT, R4.reuse, R16, PT ;  /* 0x000000100400720b */ /* 0x044fe40003f24000 */
[C---:B------:R-:W-:Y:S02]  /*0290*/  FSETP.GT.AND P2, PT, R5.reuse, R17, PT ;  /* 0x000000110500720b */ /* 0x040fe40003f44000 */
[----:B------:R-:W-:Y:S02]  /*02a0*/  FSETP.NAN.AND P3, PT, R4, R4, PT ;  /* 0x000000040400720b */ /* 0x000fe40003f68000 */
[----:B---3--:R-:W-:Y:S02]  /*02b0*/  FSETP.NAN.AND P5, PT, R6, R6, PT ;  /* 0x000000060600720b */ /* 0x008fe40003fa8000 */
[----:B------:R-:W-:-:S05]  /*02c0*/  FSETP.NAN.AND P6, PT, R5, R5, PT ;  /* 0x000000050500720b */ /* 0x000fca0003fc8000 */
[----:B------:R-:W-:-:S04]  /*02d0*/  @!P1 SEL R4, R4, R16, P3 ;  /* 0x0000001004049207 */ /* 0x000fc80001800000 */
[----:B------:R-:W-:Y:S02]  /*02e0*/  FSETP.GEU.AND P4, PT, R4, R6, PT ;  /* 0x000000060400720b */ /* 0x000fe40003f8e000 */
[----:B----4-:R-:W-:Y:S02]  /*02f0*/  FSETP.NAN.AND P3, PT, R2, R2, PT ;  /* 0x000000020200720b */ /* 0x010fe40003f68000 */
[----:B------:R-:W-:Y:S02]  /*0300*/  @!P2 SEL R5, R5, R17, P6 ;  /* 0x000000110505a207 */ /* 0x000fe40003000000 */
[----:B------:R-:W-:Y:S02]  /*0310*/  @!P5 SEL R6, R6, R4, !P4 ;  /* 0x000000040606d207 */ /* 0x000fe40006000000 */
[----:B------:R-:W-:Y:S02]  /*0320*/  FSETP.NAN.AND P6, PT, R7, R7, PT ;  /* 0x000000070700720b */ /* 0x000fe40003fc8000 */
[----:B------:R-:W-:-:S02]  /*0330*/  FSETP.GEU.AND P5, PT, R6, R2, PT ;  /* 0x000000020600720b */ /* 0x000fc40003fae000 */
[----:B------:R-:W-:Y:S02]  /*0340*/  SEL R4, RZ, 0x1, !P1 ;  /* 0x00000001ff047807 */ /* 0x000fe40004800000 */
[----:B------:R-:W-:Y:S02]  /*0350*/  FSETP.NAN.AND P1, PT, R3, R3, PT ;  /* 0x000000030300720b */ /* 0x000fe40003f28000 */
[----:B------:R-:W-:Y:S02]  /*0360*/  @!P3 SEL R2, R2, R6, !P5 ;  /* 0x000000060202b207 */ /* 0x000fe40006800000 */
[----:B------:R-:W-:-:S04]  /*0370*/  FSETP.GEU.AND P3, PT, R5, R7, PT ;  /* 0x000000070500720b */ /* 0x000fc80003f6e000 */
[----:B------:R-:W-:Y:S02]  /*0380*/  @!P6 SEL R7, R7, R5, !P3 ;  /* 0x000000050707e207 */ /* 0x000fe40005800000 */
[----:B------:R-:W-:Y:S02]  /*0390*/  SEL R5, RZ, 0x1, !P2 ;  /* 0x00000001ff057807 */ /* 0x000fe40005000000 */
[----:B------:R-:W-:Y:S02]  /*03a0*/  FSETP.GEU.AND P2, PT, R7, R3, PT ;  /* 0x000000030700720b */ /* 0x000fe40003f4e000 */
[----:B------:R-:W-:Y:S02]  /*03b0*/  SEL R4, R4, 0x2, P4 ;  /* 0x0000000204047807 */ /* 0x000fe40002000000 */
[----:B------:R-:W-:Y:S02]  /*03c0*/  SEL R5, R5, 0x2, P3 ;  /* 0x0000000205057807 */ /* 0x000fe40001800000 */
[----:B------:R-:W-:-:S02]  /*03d0*/  @!P1 SEL R3, R3, R7, !P2 ;  /* 0x0000000703039207 */ /* 0x000fc40005000000 */
[----:B------:R-:W-:Y:S02]  /*03e0*/  SEL R7, R4, 0x3, P5 ;  /* 0x0000000304077807 */ /* 0x000fe40002800000 */
[----:B------:R-:W-:Y:S01]  /*03f0*/  SEL R10, R5, 0x3, P2 ;  /* 0x00000003050a7807 */ /* 0x000fe20001000000 */
[----:B-1----:R-:W-:Y:S01]  /*0400*/  IMAD.WIDE R4, R0, 0x4, R8 ;  /* 0x0000000400047825 */ /* 0x002fe200078e0208 */
[----:B------:R-:W-:-:S03]  /*0410*/  IADD3 R6, P1, R0, UR6, RZ ;  /* 0x0000000600067c10 */ /* 0x000fc6000ff3e0ff */
[----:B------:R-:W-:Y:S01]  /*0420*/  IMAD R9, R10, 0x100, R7 ;  /* 0x000001000a097824 */ /* 0x000fe200078e0207 */
[----:B------:R-:W-:Y:S01]  /*0430*/  LEA.HI.X.SX32 R7, R0, UR7, 0x1, P1 ;  /* 0x0000000700077c11 */ /* 0x000fe200088f0eff */
[----:B------:R1:W-:Y:S01]  /*0440*/  @!P0 STG.E.64 desc[UR4][R4.64], R2 ;  /* 0x0000000204008986 */ /* 0x0003e2000c101b04 */
[----:B------:R-:W-:Y:S07]  /*0450*/  @P0 EXIT ;  /* 0x000000000000094d */ /* 0x000fee0003800000 */
[----:B------:R-:W-:Y:S01]  /*0460*/  STG.E.U16 desc[UR4][R6.64], R9 ;  /* 0x0000000906007986 */ /* 0x000fe2000c101504 */
[----:B------:R-:W-:Y:S05]  /*0470*/  EXIT ;  /* 0x000000000000794d */ /* 0x000fea0003800000 */
.L_x_0:
[----:B------:R-:W-:-:S00]  /*0480*/  BRA `(.L_x_0) ;  /* 0xfffffffc00fc7947 */ /* 0x000fc0000383ffff */
[----:B------:R-:W-:-:S00]  /*0490*/  NOP ;  /* 0x0000000000007918 */ /* 0x000fc00000000000 */
        /* <DEDUP_REMOVED lines=14> */
.L_x_1:


//--------------------- .nv.constant0.triton_poi_fused_max_pool2d_with_indices_15 --------------------------
	.section	.nv.constant0.triton_poi_fused_max_pool2d_with_indices_15,"a",@progbits
	.sectionflags	@""
	.align	4
.nv.constant0.triton_poi_fused_max_pool2d_with_indices_15:
	.zero		556
